//
// Generated by NVIDIA NVVM Compiler
//
// Compiler Build ID: CL-36424714
// Cuda compilation tools, release 13.0, V13.0.88
// Based on NVVM 20.0.0
//

.version 9.0
.target sm_100
.address_size 64

	// .globl	_Z12sumaVectoresPfS_S_

.visible .entry _Z12sumaVectoresPfS_S_(
	.param .u64 .ptr .align 1 _Z12sumaVectoresPfS_S__param_0,
	.param .u64 .ptr .align 1 _Z12sumaVectoresPfS_S__param_1,
	.param .u64 .ptr .align 1 _Z12sumaVectoresPfS_S__param_2
)
{
	.reg .pred 	%p<2>;
	.reg .b32 	%r<5>;
	.reg .b32 	%f<4>;
	.reg .b64 	%rd<11>;

	ld.param.u64 	%rd1, [_Z12sumaVectoresPfS_S__param_0];
	ld.param.u64 	%rd2, [_Z12sumaVectoresPfS_S__param_1];
	ld.param.u64 	%rd3, [_Z12sumaVectoresPfS_S__param_2];
	mov.u32 	%r2, %ctaid.x;
	mov.u32 	%r3, %ntid.x;
	mov.u32 	%r4, %tid.x;
	mad.lo.s32 	%r1, %r2, %r3, %r4;
	setp.gt.s32 	%p1, %r1, 6;
	@%p1 bra 	$L__BB0_2;
	cvta.to.global.u64 	%rd4, %rd2;
	cvta.to.global.u64 	%rd5, %rd3;
	cvta.to.global.u64 	%rd6, %rd1;
	mul.wide.s32 	%rd7, %r1, 4;
	add.s64 	%rd8, %rd4, %rd7;
	ld.global.f32 	%f1, [%rd8];
	add.s64 	%rd9, %rd5, %rd7;
	ld.global.f32 	%f2, [%rd9];
	add.f32 	%f3, %f1, %f2;
	add.s64 	%rd10, %rd6, %rd7;
	st.global.f32 	[%rd10], %f3;
$L__BB0_2:
	ret;

}


// ===== COMPILED SASS (sm_100) =====

	.target	sm_100

	.elftype	@"ET_EXEC"


//--------------------- .note.nv.tkinfo           --------------------------
	.section	.note.nv.tkinfo,"",@"SHT_NOTE"
	.sectionflags	@"SHF_NOTE_NV_TKINFO"
	.tkinfo
        /*0018*/ 	.word	0x00000002
        /*0030*/ 	.string	""
        /*0030*/ 	.string	"ptxas"
        /*0030*/ 	.string	"Cuda compilation tools, release 13.0, V13.0.88"
        /*0030*/ 	.string	"Build cuda_13.0.r13.0/compiler.36424714_0"
        /*0030*/ 	.string	"-arch sm_100 -m 64 "



//--------------------- .note.nv.cuinfo           --------------------------
	.section	.note.nv.cuinfo,"",@"SHT_NOTE"
	.sectionflags	@"SHF_NOTE_NV_CUINFO"
        /*0018*/ 	.short	0x0002
        /*001a*/ 	.short	0x0064
        /*001c*/ 	.short	0x0082
	.zero		2


//--------------------- .nv.info                  --------------------------
	.section	.nv.info,"",@"SHT_CUDA_INFO"
	.align	4


	//----- nvinfo : EIATTR_REGCOUNT
	.align		4
        /*0000*/ 	.byte	0x04, 0x2f
        /*0002*/ 	.short	(.L_1 - .L_0)
	.align		4
.L_0:
        /*0004*/ 	.word	index@(_Z12sumaVectoresPfS_S_)
        /*0008*/ 	.word	0x0000000c


	//----- nvinfo : EIATTR_FRAME_SIZE
	.align		4
.L_1:
        /*000c*/ 	.byte	0x04, 0x11
        /*000e*/ 	.short	(.L_3 - .L_2)
	.align		4
.L_2:
        /*0010*/ 	.word	index@(_Z12sumaVectoresPfS_S_)
        /*0014*/ 	.word	0x00000000


	//----- nvinfo : EIATTR_MIN_STACK_SIZE
	.align		4
.L_3:
        /*0018*/ 	.byte	0x04, 0x12
        /*001a*/ 	.short	(.L_5 - .L_4)
	.align		4
.L_4:
        /*001c*/ 	.word	index@(_Z12sumaVectoresPfS_S_)
        /*0020*/ 	.word	0x00000000
.L_5:


//--------------------- .nv.compat                --------------------------
	.section	.nv.compat,"",@"SHT_CUDA_COMPAT_INFO"
	.align	4
        /*0000*/ 	.byte	0x02, 0x09, 0x00, 0x00, 0x02, 0x02, 0x01, 0x00, 0x02, 0x05, 0x05, 0x00, 0x03, 0x07, 0x01, 0x01
        /*0010*/ 	.byte	0x02, 0x03, 0x00, 0x00, 0x02, 0x06, 0x01, 0x00, 0x04, 0x0b, 0x08, 0x00, 0x09, 0x00, 0x00, 0x00
        /*0020*/ 	.byte	0x00, 0x00, 0x00, 0x00


//--------------------- .nv.info._Z12sumaVectoresPfS_S_ --------------------------
	.section	.nv.info._Z12sumaVectoresPfS_S_,"",@"SHT_CUDA_INFO"
	.sectionflags	@""
	.align	4


	//----- nvinfo : EIATTR_CUDA_API_VERSION
	.align		4
        /*0000*/ 	.byte	0x04, 0x37
        /*0002*/ 	.short	(.L_7 - .L_6)
.L_6:
        /*0004*/ 	.word	0x00000082


	//----- nvinfo : EIATTR_KPARAM_INFO
	.align		4
.L_7:
        /*0008*/ 	.byte	0x04, 0x17
        /*000a*/ 	.short	(.L_9 - .L_8)
.L_8:
        /*000c*/ 	.word	0x00000000
        /*0010*/ 	.short	0x0002
        /*0012*/ 	.short	0x0010
        /*0014*/ 	.byte	0x00, 0xf5, 0x21, 0x00


	//----- nvinfo : EIATTR_KPARAM_INFO
	.align		4
.L_9:
        /*0018*/ 	.byte	0x04, 0x17
        /*001a*/ 	.short	(.L_11 - .L_10)
.L_10:
        /*001c*/ 	.word	0x00000000
        /*0020*/ 	.short	0x0001
        /*0022*/ 	.short	0x0008
        /*0024*/ 	.byte	0x00, 0xf5, 0x21, 0x00


	//----- nvinfo : EIATTR_KPARAM_INFO
	.align		4
.L_11:
        /*0028*/ 	.byte	0x04, 0x17
        /*002a*/ 	.short	(.L_13 - .L_12)
.L_12:
        /*002c*/ 	.word	0x00000000
        /*0030*/ 	.short	0x0000
        /*0032*/ 	.short	0x0000
        /*0034*/ 	.byte	0x00, 0xf5, 0x21, 0x00


	//----- nvinfo : EIATTR_SPARSE_MMA_MASK
	.align		4
.L_13:
        /*0038*/ 	.byte	0x03, 0x50
        /*003a*/ 	.short	0x0000


	//----- nvinfo : EIATTR_MAXREG_COUNT
	.align		4
        /*003c*/ 	.byte	0x03, 0x1b
        /*003e*/ 	.short	0x00ff


	//----- nvinfo : EIATTR_MERCURY_ISA_VERSION
	.align		4
        /*0040*/ 	.byte	0x03, 0x5f
        /*0042*/ 	.short	0x0101


	//----- nvinfo : EIATTR_VRC_CTA_INIT_COUNT
	.align		4
        /*0044*/ 	.byte	0x02, 0x4a
	.zero		1
	.zero		1


	//----- nvinfo : EIATTR_EXIT_INSTR_OFFSETS
	.align		4
        /*0048*/ 	.byte	0x04, 0x1c
        /*004a*/ 	.short	(.L_15 - .L_14)


	//   ....[0]....
.L_14:
        /*004c*/ 	.word	0x00000060


	//   ....[1]....
        /*0050*/ 	.word	0x00000120


	//----- nvinfo : EIATTR_CBANK_PARAM_SIZE
	.align		4
.L_15:
        /*0054*/ 	.byte	0x03, 0x19
        /*0056*/ 	.short	0x0018


	//----- nvinfo : EIATTR_PARAM_CBANK
	.align		4
        /*0058*/ 	.byte	0x04, 0x0a
        /*005a*/ 	.short	(.L_17 - .L_16)
	.align		4
.L_16:
        /*005c*/ 	.word	index@(.nv.constant0._Z12sumaVectoresPfS_S_)
        /*0060*/ 	.short	0x0380
        /*0062*/ 	.short	0x0018


	//----- nvinfo : EIATTR_SW_WAR
	.align		4
.L_17:
        /*0064*/ 	.byte	0x04, 0x36
        /*0066*/ 	.short	(.L_19 - .L_18)
.L_18:
        /*0068*/ 	.word	0x00000008
.L_19:


//--------------------- .nv.callgraph             --------------------------
	.section	.nv.callgraph,"",@"SHT_CUDA_CALLGRAPH"
	.align	4
	.sectionentsize	8
	.align		4
        /*0000*/ 	.word	0x00000000
	.align		4
        /*0004*/ 	.word	0xffffffff
	.align		4
        /*0008*/ 	.word	0x00000000
	.align		4
        /*000c*/ 	.word	0xfffffffe
	.align		4
        /*0010*/ 	.word	0x00000000
	.align		4
        /*0014*/ 	.word	0xfffffffd
	.align		4
        /*0018*/ 	.word	0x00000000
	.align		4
        /*001c*/ 	.word	0xfffffffc


//--------------------- .text._Z12sumaVectoresPfS_S_ --------------------------
	.section	.text._Z12sumaVectoresPfS_S_,"ax",@progbits
	.align	128
        .global         _Z12sumaVectoresPfS_S_
        .type           _Z12sumaVectoresPfS_S_,@function
        .size           _Z12sumaVectoresPfS_S_,(.L_x_1 - _Z12sumaVectoresPfS_S_)
        .other          _Z12sumaVectoresPfS_S_,@"STO_CUDA_ENTRY STV_DEFAULT"
_Z12sumaVectoresPfS_S_:
.text._Z12sumaVectoresPfS_S_:
[----:B------:R-:W-:Y:S01]  /*0000*/  LDC R1, c[0x0][0x37c] ;  /* 0x0000df00ff017b82 */ /* 0x000fe20000000800 */
[----:B------:R-:W0:Y:S07]  /*0010*/  S2R R0, SR_TID.X ;  /* 0x0000000000007919 */ /* 0x000e2e0000002100 */
[----:B------:R-:W0:Y:S08]  /*0020*/  S2UR UR4, SR_CTAID.X ;  /* 0x00000000000479c3 */ /* 0x000e300000002500 */
[----:B------:R-:W0:Y:S02]  /*0030*/  LDC R9, c[0x0][0x360] ;  /* 0x0000d800ff097b82 */ /* 0x000e240000000800 */
[----:B0-----:R-:W-:-:S05]  /*0040*/  IMAD R9, R9, UR4, R0 ;  /* 0x0000000409097c24 */ /* 0x001fca000f8e0200 */
[----:B------:R-:W-:-:S13]  /*0050*/  ISETP.GT.AND P0, PT, R9, 0x6, PT ;  /* 0x000000060900780c */ /* 0x000fda0003f04270 */
[----:B------:R-:W-:Y:S05]  /*0060*/  @P0 EXIT ;  /* 0x000000000000094d */ /* 0x000fea0003800000 */
[----:B------:R-:W0:Y:S01]  /*0070*/  LDC.64 R2, c[0x0][0x388] ;  /* 0x0000e200ff027b82 */ /* 0x000e220000000a00 */
[----:B------:R-:W1:Y:S07]  /*0080*/  LDCU.64 UR4, c[0x0][0x358] ;  /* 0x00006b00ff0477ac */ /* 0x000e6e0008000a00 */
[----:B------:R-:W2:Y:S08]  /*0090*/  LDC.64 R4, c[0x0][0x390] ;  /* 0x0000e400ff047b82 */ /* 0x000eb00000000a00 */
[----:B------:R-:W3:Y:S01]  /*00a0*/  LDC.64 R6, c[0x0][0x380] ;  /* 0x0000e000ff067b82 */ /* 0x000ee20000000a00 */
[----:B0-----:R-:W-:-:S06]  /*00b0*/  IMAD.WIDE R2, R9, 0x4, R2 ;  /* 0x0000000409027825 */ /* 0x001fcc00078e0202 */
[----:B-1----:R-:W4:Y:S01]  /*00c0*/  LDG.E R2, desc[UR4][R2.64] ;  /* 0x0000000402027981 */ /* 0x002f22000c1e1900 */
[----:B--2---:R-:W-:-:S06]  /*00d0*/  IMAD.WIDE R4, R9, 0x4, R4 ;  /* 0x0000000409047825 */ /* 0x004fcc00078e0204 */
[----:B------:R-:W4:Y:S01]  /*00e0*/  LDG.E R5, desc[UR4][R4.64] ;  /* 0x0000000404057981 */ /* 0x000f22000c1e1900 */
[----:B---3--:R-:W-:-:S04]  /*00f0*/  IMAD.WIDE R6, R9, 0x4, R6 ;  /* 0x0000000409067825 */ /* 0x008fc800078e0206 */
[----:B----4-:R-:W-:-:S05]  /*0100*/  FADD R9, R2, R5 ;  /* 0x0000000502097221 */ /* 0x010fca0000000000 */
[----:B------:R-:W-:Y:S01]  /*0110*/  STG.E desc[UR4][R6.64], R9 ;  /* 0x0000000906007986 */ /* 0x000fe2000c101904 */
[----:B------:R-:W-:Y:S05]  /*0120*/  EXIT ;  /* 0x000000000000794d */ /* 0x000fea0003800000 */
.L_x_0:
[----:B------:R-:W-:-:S00]  /*0130*/  BRA `(.L_x_0) ;  /* 0xfffffffc00fc7947 */ /* 0x000fc0000383ffff */
[----:B------:R-:W-:-:S00]  /*0140*/  NOP ;  /* 0x0000000000007918 */ /* 0x000fc00000000000 */
        /* <DEDUP_REMOVED lines=11> */
.L_x_1:


//--------------------- .nv.shared.reserved.0     --------------------------
	.section	.nv.shared.reserved.0,"aw",@nobits
	.weak		__nv_reservedSMEM_offset_0_alias
	.size		__nv_reservedSMEM_offset_0_alias, 0, 64
	.other		__nv_reservedSMEM_offset_0_alias,@"STO_CUDA_RESERVED_SHARED STV_DEFAULT"
__nv_reservedSMEM_offset_0_alias:
	.zero		0
	.zero		64


//--------------------- .nv.constant0._Z12sumaVectoresPfS_S_ --------------------------
	.section	.nv.constant0._Z12sumaVectoresPfS_S_,"a",@progbits
	.sectionflags	@""
	.align	4
.nv.constant0._Z12sumaVectoresPfS_S_:
	.zero		920


//--------------------- SYMBOLS --------------------------

	.type		.nv.reservedSmem.offset0,@object
	.size		.nv.reservedSmem.offset0,0x4
